//
// Generated by NVIDIA NVVM Compiler
//
// Compiler Build ID: CL-36424714
// Cuda compilation tools, release 13.0, V13.0.88
// Based on NVVM 20.0.0
//

.version 9.0
.target sm_100
.address_size 64

	// .globl	_Z20multiblock_reductionPfS_i
// _ZZ20multiblock_reductionPfS_iE7input_s has been demoted

.visible .entry _Z20multiblock_reductionPfS_i(
	.param .u64 .ptr .align 1 _Z20multiblock_reductionPfS_i_param_0,
	.param .u64 .ptr .align 1 _Z20multiblock_reductionPfS_i_param_1,
	.param .u32 _Z20multiblock_reductionPfS_i_param_2
)
{
	.reg .pred 	%p<7>;
	.reg .b32 	%r<17>;
	.reg .b32 	%f<15>;
	.reg .b64 	%rd<9>;
	// demoted variable
	.shared .align 4 .b8 _ZZ20multiblock_reductionPfS_iE7input_s[4096];
	ld.param.u64 	%rd3, [_Z20multiblock_reductionPfS_i_param_0];
	ld.param.u64 	%rd2, [_Z20multiblock_reductionPfS_i_param_1];
	ld.param.u32 	%r8, [_Z20multiblock_reductionPfS_i_param_2];
	cvta.to.global.u64 	%rd1, %rd3;
	mov.u32 	%r16, %ntid.x;
	mov.u32 	%r9, %ctaid.x;
	mul.lo.s32 	%r10, %r16, %r9;
	shl.b32 	%r11, %r10, 1;
	mov.u32 	%r2, %tid.x;
	add.s32 	%r3, %r11, %r2;
	setp.ge.s32 	%p1, %r3, %r8;
	mov.f32 	%f13, 0f00000000;
	@%p1 bra 	$L__BB0_2;
	mul.wide.s32 	%rd4, %r3, 4;
	add.s64 	%rd5, %rd1, %rd4;
	ld.global.f32 	%f13, [%rd5];
$L__BB0_2:
	add.s32 	%r4, %r3, %r16;
	setp.ge.u32 	%p2, %r4, %r8;
	mov.f32 	%f14, 0f00000000;
	@%p2 bra 	$L__BB0_4;
	mul.wide.u32 	%rd6, %r4, 4;
	add.s64 	%rd7, %rd1, %rd6;
	ld.global.f32 	%f14, [%rd7];
$L__BB0_4:
	add.f32 	%f7, %f13, %f14;
	shl.b32 	%r12, %r2, 2;
	mov.u32 	%r13, _ZZ20multiblock_reductionPfS_iE7input_s;
	add.s32 	%r5, %r13, %r12;
	st.shared.f32 	[%r5], %f7;
	bar.sync 	0;
	setp.lt.u32 	%p3, %r16, 2;
	@%p3 bra 	$L__BB0_8;
$L__BB0_5:
	shr.u32 	%r7, %r16, 1;
	setp.ge.u32 	%p4, %r2, %r7;
	@%p4 bra 	$L__BB0_7;
	shl.b32 	%r14, %r7, 2;
	add.s32 	%r15, %r5, %r14;
	ld.shared.f32 	%f8, [%r15];
	ld.shared.f32 	%f9, [%r5];
	add.f32 	%f10, %f8, %f9;
	st.shared.f32 	[%r5], %f10;
$L__BB0_7:
	bar.sync 	0;
	setp.gt.u32 	%p5, %r16, 3;
	mov.u32 	%r16, %r7;
	@%p5 bra 	$L__BB0_5;
$L__BB0_8:
	setp.ne.s32 	%p6, %r2, 0;
	@%p6 bra 	$L__BB0_10;
	ld.shared.f32 	%f11, [_ZZ20multiblock_reductionPfS_iE7input_s];
	cvta.to.global.u64 	%rd8, %rd2;
	atom.global.add.f32 	%f12, [%rd8], %f11;
$L__BB0_10:
	ret;

}


// ===== COMPILED SASS (sm_100) =====

	.target	sm_100

	.elftype	@"ET_EXEC"


//--------------------- .note.nv.tkinfo           --------------------------
	.section	.note.nv.tkinfo,"",@"SHT_NOTE"
	.sectionflags	@"SHF_NOTE_NV_TKINFO"
	.tkinfo
        /*0018*/ 	.word	0x00000002
        /*0030*/ 	.string	""
        /*0030*/ 	.string	"ptxas"
        /*0030*/ 	.string	"Cuda compilation tools, release 13.0, V13.0.88"
        /*0030*/ 	.string	"Build cuda_13.0.r13.0/compiler.36424714_0"
        /*0030*/ 	.string	"-arch sm_100 -m 64 "



//--------------------- .note.nv.cuinfo           --------------------------
	.section	.note.nv.cuinfo,"",@"SHT_NOTE"
	.sectionflags	@"SHF_NOTE_NV_CUINFO"
        /*0018*/ 	.short	0x0002
        /*001a*/ 	.short	0x0064
        /*001c*/ 	.short	0x0082
	.zero		2


//--------------------- .nv.info                  --------------------------
	.section	.nv.info,"",@"SHT_CUDA_INFO"
	.align	4


	//----- nvinfo : EIATTR_REGCOUNT
	.align		4
        /*0000*/ 	.byte	0x04, 0x2f
        /*0002*/ 	.short	(.L_1 - .L_0)
	.align		4
.L_0:
        /*0004*/ 	.word	index@(_Z20multiblock_reductionPfS_i)
        /*0008*/ 	.word	0x0000000e


	//----- nvinfo : EIATTR_FRAME_SIZE
	.align		4
.L_1:
        /*000c*/ 	.byte	0x04, 0x11
        /*000e*/ 	.short	(.L_3 - .L_2)
	.align		4
.L_2:
        /*0010*/ 	.word	index@(_Z20multiblock_reductionPfS_i)
        /*0014*/ 	.word	0x00000000


	//----- nvinfo : EIATTR_MIN_STACK_SIZE
	.align		4
.L_3:
        /*0018*/ 	.byte	0x04, 0x12
        /*001a*/ 	.short	(.L_5 - .L_4)
	.align		4
.L_4:
        /*001c*/ 	.word	index@(_Z20multiblock_reductionPfS_i)
        /*0020*/ 	.word	0x00000000
.L_5:


//--------------------- .nv.compat                --------------------------
	.section	.nv.compat,"",@"SHT_CUDA_COMPAT_INFO"
	.align	4
        /*0000*/ 	.byte	0x02, 0x09, 0x00, 0x00, 0x02, 0x02, 0x01, 0x00, 0x02, 0x05, 0x05, 0x00, 0x03, 0x07, 0x01, 0x01
        /*0010*/ 	.byte	0x02, 0x03, 0x00, 0x00, 0x02, 0x06, 0x01, 0x00, 0x04, 0x0b, 0x08, 0x00, 0x09, 0x00, 0x00, 0x00
        /*0020*/ 	.byte	0x00, 0x00, 0x00, 0x00


//--------------------- .nv.info._Z20multiblock_reductionPfS_i --------------------------
	.section	.nv.info._Z20multiblock_reductionPfS_i,"",@"SHT_CUDA_INFO"
	.sectionflags	@""
	.align	4


	//----- nvinfo : EIATTR_CUDA_API_VERSION
	.align		4
        /*0000*/ 	.byte	0x04, 0x37
        /*0002*/ 	.short	(.L_7 - .L_6)
.L_6:
        /*0004*/ 	.word	0x00000082


	//----- nvinfo : EIATTR_KPARAM_INFO
	.align		4
.L_7:
        /*0008*/ 	.byte	0x04, 0x17
        /*000a*/ 	.short	(.L_9 - .L_8)
.L_8:
        /*000c*/ 	.word	0x00000000
        /*0010*/ 	.short	0x0002
        /*0012*/ 	.short	0x0010
        /*0014*/ 	.byte	0x00, 0xf0, 0x11, 0x00


	//----- nvinfo : EIATTR_KPARAM_INFO
	.align		4
.L_9:
        /*0018*/ 	.byte	0x04, 0x17
        /*001a*/ 	.short	(.L_11 - .L_10)
.L_10:
        /*001c*/ 	.word	0x00000000
        /*0020*/ 	.short	0x0001
        /*0022*/ 	.short	0x0008
        /*0024*/ 	.byte	0x00, 0xf5, 0x21, 0x00


	//----- nvinfo : EIATTR_KPARAM_INFO
	.align		4
.L_11:
        /*0028*/ 	.byte	0x04, 0x17
        /*002a*/ 	.short	(.L_13 - .L_12)
.L_12:
        /*002c*/ 	.word	0x00000000
        /*0030*/ 	.short	0x0000
        /*0032*/ 	.short	0x0000
        /*0034*/ 	.byte	0x00, 0xf5, 0x21, 0x00


	//----- nvinfo : EIATTR_SPARSE_MMA_MASK
	.align		4
.L_13:
        /*0038*/ 	.byte	0x03, 0x50
        /*003a*/ 	.short	0x0000


	//----- nvinfo : EIATTR_MAXREG_COUNT
	.align		4
        /*003c*/ 	.byte	0x03, 0x1b
        /*003e*/ 	.short	0x00ff


	//----- nvinfo : EIATTR_NUM_BARRIERS
	.align		4
        /*0040*/ 	.byte	0x02, 0x4c
        /*0042*/ 	.byte	0x01
	.zero		1


	//----- nvinfo : EIATTR_MERCURY_ISA_VERSION
	.align		4
        /*0044*/ 	.byte	0x03, 0x5f
        /*0046*/ 	.short	0x0101


	//----- nvinfo : EIATTR_VRC_CTA_INIT_COUNT
	.align		4
        /*0048*/ 	.byte	0x02, 0x4a
	.zero		1
	.zero		1


	//----- nvinfo : EIATTR_EXIT_INSTR_OFFSETS
	.align		4
        /*004c*/ 	.byte	0x04, 0x1c
        /*004e*/ 	.short	(.L_15 - .L_14)


	//   ....[0]....
.L_14:
        /*0050*/ 	.word	0x00000290


	//   ....[1]....
        /*0054*/ 	.word	0x00000300


	//----- nvinfo : EIATTR_CBANK_PARAM_SIZE
	.align		4
.L_15:
        /*0058*/ 	.byte	0x03, 0x19
        /*005a*/ 	.short	0x0014


	//----- nvinfo : EIATTR_PARAM_CBANK
	.align		4
        /*005c*/ 	.byte	0x04, 0x0a
        /*005e*/ 	.short	(.L_17 - .L_16)
	.align		4
.L_16:
        /*0060*/ 	.word	index@(.nv.constant0._Z20multiblock_reductionPfS_i)
        /*0064*/ 	.short	0x0380
        /*0066*/ 	.short	0x0014


	//----- nvinfo : EIATTR_SW_WAR
	.align		4
.L_17:
        /*0068*/ 	.byte	0x04, 0x36
        /*006a*/ 	.short	(.L_19 - .L_18)
.L_18:
        /*006c*/ 	.word	0x00000008
.L_19:


//--------------------- .nv.callgraph             --------------------------
	.section	.nv.callgraph,"",@"SHT_CUDA_CALLGRAPH"
	.align	4
	.sectionentsize	8
	.align		4
        /*0000*/ 	.word	0x00000000
	.align		4
        /*0004*/ 	.word	0xffffffff
	.align		4
        /*0008*/ 	.word	0x00000000
	.align		4
        /*000c*/ 	.word	0xfffffffe
	.align		4
        /*0010*/ 	.word	0x00000000
	.align		4
        /*0014*/ 	.word	0xfffffffd
	.align		4
        /*0018*/ 	.word	0x00000000
	.align		4
        /*001c*/ 	.word	0xfffffffc


//--------------------- .text._Z20multiblock_reductionPfS_i --------------------------
	.section	.text._Z20multiblock_reductionPfS_i,"ax",@progbits
	.align	128
        .global         _Z20multiblock_reductionPfS_i
        .type           _Z20multiblock_reductionPfS_i,@function
        .size           _Z20multiblock_reductionPfS_i,(.L_x_3 - _Z20multiblock_reductionPfS_i)
        .other          _Z20multiblock_reductionPfS_i,@"STO_CUDA_ENTRY STV_DEFAULT"
_Z20multiblock_reductionPfS_i:
.text._Z20multiblock_reductionPfS_i:
[----:B------:R-:W-:Y:S01]  /*0000*/  LDC R1, c[0x0][0x37c] ;  /* 0x0000df00ff017b82 */ /* 0x000fe20000000800 */
[----:B------:R-:W0:Y:S01]  /*0010*/  S2R R0, SR_CTAID.X ;  /* 0x0000000000007919 */ /* 0x000e220000002500 */
[----:B------:R-:W1:Y:S01]  /*0020*/  LDCU UR4, c[0x0][0x360] ;  /* 0x00006c00ff0477ac */ /* 0x000e620008000800 */
[----:B------:R-:W2:Y:S01]  /*0030*/  S2R R9, SR_TID.X ;  /* 0x0000000000097919 */ /* 0x000ea20000002100 */
[----:B------:R-:W3:Y:S01]  /*0040*/  LDCU UR5, c[0x0][0x390] ;  /* 0x00007200ff0577ac */ /* 0x000ee20008000800 */
[----:B------:R-:W4:Y:S01]  /*0050*/  LDCU.64 UR6, c[0x0][0x358] ;  /* 0x00006b00ff0677ac */ /* 0x000f220008000a00 */
[----:B-1----:R-:W-:Y:S02]  /*0060*/  IMAD.U32 R6, RZ, RZ, UR4 ;  /* 0x00000004ff067e24 */ /* 0x002fe4000f8e00ff */
[----:B0-----:R-:W-:-:S04]  /*0070*/  IMAD R0, R0, UR4, RZ ;  /* 0x0000000400007c24 */ /* 0x001fc8000f8e02ff */
[----:B--2---:R-:W-:Y:S02]  /*0080*/  IMAD R7, R0, 0x2, R9 ;  /* 0x0000000200077824 */ /* 0x004fe400078e0209 */
[----:B------:R-:W-:-:S03]  /*0090*/  IMAD.MOV.U32 R0, RZ, RZ, RZ ;  /* 0x000000ffff007224 */ /* 0x000fc600078e00ff */
[C---:B---3--:R-:W-:Y:S02]  /*00a0*/  ISETP.GE.AND P0, PT, R7.reuse, UR5, PT ;  /* 0x0000000507007c0c */ /* 0x048fe4000bf06270 */
[----:B------:R-:W-:-:S04]  /*00b0*/  IADD3 R11, PT, PT, R7, R6, RZ ;  /* 0x00000006070b7210 */ /* 0x000fc80007ffe0ff */
[----:B------:R-:W-:-:S07]  /*00c0*/  ISETP.GE.U32.AND P1, PT, R11, UR5, PT ;  /* 0x000000050b007c0c */ /* 0x000fce000bf26070 */
[----:B------:R-:W0:Y:S08]  /*00d0*/  @!P0 LDC.64 R2, c[0x0][0x380] ;  /* 0x0000e000ff028b82 */ /* 0x000e300000000a00 */
[----:B------:R-:W1:Y:S01]  /*00e0*/  @!P1 LDC.64 R4, c[0x0][0x380] ;  /* 0x0000e000ff049b82 */ /* 0x000e620000000a00 */
[----:B0-----:R-:W-:-:S04]  /*00f0*/  @!P0 IMAD.WIDE R2, R7, 0x4, R2 ;  /* 0x0000000407028825 */ /* 0x001fc800078e0202 */
[----:B------:R-:W-:Y:S01]  /*0100*/  HFMA2 R7, -RZ, RZ, 0, 0 ;  /* 0x00000000ff077431 */ /* 0x000fe200000001ff */
[----:B----4-:R-:W2:Y:S01]  /*0110*/  @!P0 LDG.E R0, desc[UR6][R2.64] ;  /* 0x0000000602008981 */ /* 0x010ea2000c1e1900 */
[----:B-1----:R-:W-:-:S05]  /*0120*/  @!P1 IMAD.WIDE.U32 R4, R11, 0x4, R4 ;  /* 0x000000040b049825 */ /* 0x002fca00078e0004 */
[----:B------:R-:W2:Y:S01]  /*0130*/  @!P1 LDG.E R7, desc[UR6][R4.64] ;  /* 0x0000000604079981 */ /* 0x000ea2000c1e1900 */
[----:B------:R-:W0:Y:S01]  /*0140*/  S2UR UR5, SR_CgaCtaId ;  /* 0x00000000000579c3 */ /* 0x000e220000008800 */
[----:B------:R-:W-:Y:S01]  /*0150*/  UMOV UR4, 0x400 ;  /* 0x0000040000047882 */ /* 0x000fe20000000000 */
[----:B------:R-:W-:Y:S02]  /*0160*/  ISETP.GE.U32.AND P1, PT, R6, 0x2, PT ;  /* 0x000000020600780c */ /* 0x000fe40003f26070 */
[----:B------:R-:W-:Y:S01]  /*0170*/  ISETP.NE.AND P0, PT, R9, RZ, PT ;  /* 0x000000ff0900720c */ /* 0x000fe20003f05270 */
[----:B0-----:R-:W-:Y:S01]  /*0180*/  ULEA UR4, UR5, UR4, 0x18 ;  /* 0x0000000405047291 */ /* 0x001fe2000f8ec0ff */
[----:B--2---:R-:W-:-:S05]  /*0190*/  FADD R0, R7, R0 ;  /* 0x0000000007007221 */ /* 0x004fca0000000000 */
[----:B------:R-:W-:-:S05]  /*01a0*/  LEA R7, R9, UR4, 0x2 ;  /* 0x0000000409077c11 */ /* 0x000fca000f8e10ff */
[----:B------:R0:W-:Y:S01]  /*01b0*/  STS [R7], R0 ;  /* 0x0000000007007388 */ /* 0x0001e20000000800 */
[----:B------:R-:W-:Y:S06]  /*01c0*/  BAR.SYNC.DEFER_BLOCKING 0x0 ;  /* 0x0000000000007b1d */ /* 0x000fec0000010000 */
[----:B------:R-:W-:Y:S05]  /*01d0*/  @!P1 BRA `(.L_x_0) ;  /* 0x00000000002c9947 */ /* 0x000fea0003800000 */
.L_x_1:
[----:B------:R-:W-:-:S04]  /*01e0*/  SHF.R.U32.HI R4, RZ, 0x1, R6 ;  /* 0x00000001ff047819 */ /* 0x000fc80000011606 */
[----:B------:R-:W-:-:S13]  /*01f0*/  ISETP.GE.U32.AND P1, PT, R9, R4, PT ;  /* 0x000000040900720c */ /* 0x000fda0003f26070 */
[----:B0-----:R-:W-:Y:S01]  /*0200*/  @!P1 IMAD R0, R4, 0x4, R7 ;  /* 0x0000000404009824 */ /* 0x001fe200078e0207 */
[----:B------:R-:W-:Y:S05]  /*0210*/  @!P1 LDS R3, [R7] ;  /* 0x0000000007039984 */ /* 0x000fea0000000800 */
[----:B------:R-:W0:Y:S02]  /*0220*/  @!P1 LDS R0, [R0] ;  /* 0x0000000000009984 */ /* 0x000e240000000800 */
[----:B0-----:R-:W-:-:S05]  /*0230*/  @!P1 FADD R2, R0, R3 ;  /* 0x0000000300029221 */ /* 0x001fca0000000000 */
[----:B------:R1:W-:Y:S01]  /*0240*/  @!P1 STS [R7], R2 ;  /* 0x0000000207009388 */ /* 0x0003e20000000800 */
[----:B------:R-:W-:Y:S01]  /*0250*/  BAR.SYNC.DEFER_BLOCKING 0x0 ;  /* 0x0000000000007b1d */ /* 0x000fe20000010000 */
[----:B------:R-:W-:Y:S02]  /*0260*/  ISETP.GT.U32.AND P1, PT, R6, 0x3, PT ;  /* 0x000000030600780c */ /* 0x000fe40003f24070 */
[----:B------:R-:W-:-:S11]  /*0270*/  MOV R6, R4 ;  /* 0x0000000400067202 */ /* 0x000fd60000000f00 */
[----:B-1----:R-:W-:Y:S05]  /*0280*/  @P1 BRA `(.L_x_1) ;  /* 0xfffffffc00d41947 */ /* 0x002fea000383ffff */
.L_x_0:
[----:B------:R-:W-:Y:S05]  /*0290*/  @P0 EXIT ;  /* 0x000000000000094d */ /* 0x000fea0003800000 */
[----:B------:R-:W1:Y:S01]  /*02a0*/  S2UR UR5, SR_CgaCtaId ;  /* 0x00000000000579c3 */ /* 0x000e620000008800 */
[----:B------:R-:W-:-:S07]  /*02b0*/  UMOV UR4, 0x400 ;  /* 0x0000040000047882 */ /* 0x000fce0000000000 */
[----:B------:R-:W2:Y:S01]  /*02c0*/  LDC.64 R2, c[0x0][0x388] ;  /* 0x0000e200ff027b82 */ /* 0x000ea20000000a00 */
[----:B-1----:R-:W-:-:S09]  /*02d0*/  ULEA UR4, UR5, UR4, 0x18 ;  /* 0x0000000405047291 */ /* 0x002fd2000f8ec0ff */
[----:B------:R-:W2:Y:S04]  /*02e0*/  LDS R5, [UR4] ;  /* 0x00000004ff057984 */ /* 0x000ea80008000800 */
[----:B--2---:R-:W-:Y:S01]  /*02f0*/  REDG.E.ADD.F32.FTZ.RN.STRONG.GPU desc[UR6][R2.64], R5 ;  /* 0x00000005020079a6 */ /* 0x004fe2000c12f306 */
[----:B------:R-:W-:Y:S05]  /*0300*/  EXIT ;  /* 0x000000000000794d */ /* 0x000fea0003800000 */
.L_x_2:
[----:B------:R-:W-:-:S00]  /*0310*/  BRA `(.L_x_2) ;  /* 0xfffffffc00fc7947 */ /* 0x000fc0000383ffff */
[----:B------:R-:W-:-:S00]  /*0320*/  NOP ;  /* 0x0000000000007918 */ /* 0x000fc00000000000 */
        /* <DEDUP_REMOVED lines=13> */
.L_x_3:


//--------------------- .nv.shared._Z20multiblock_reductionPfS_i --------------------------
	.section	.nv.shared._Z20multiblock_reductionPfS_i,"aw",@nobits
	.sectionflags	@""
	.align	4
.nv.shared._Z20multiblock_reductionPfS_i:
	.zero		5120


//--------------------- .nv.shared.reserved.0     --------------------------
	.section	.nv.shared.reserved.0,"aw",@nobits
	.weak		__nv_reservedSMEM_offset_0_alias
	.size		__nv_reservedSMEM_offset_0_alias, 0, 64
	.other		__nv_reservedSMEM_offset_0_alias,@"STO_CUDA_RESERVED_SHARED STV_DEFAULT"
__nv_reservedSMEM_offset_0_alias:
	.zero		0
	.zero		64


//--------------------- .nv.constant0._Z20multiblock_reductionPfS_i --------------------------
	.section	.nv.constant0._Z20multiblock_reductionPfS_i,"a",@progbits
	.sectionflags	@""
	.align	4
.nv.constant0._Z20multiblock_reductionPfS_i:
	.zero		916


//--------------------- SYMBOLS --------------------------

	.type		.nv.reservedSmem.offset0,@object
	.size		.nv.reservedSmem.offset0,0x4
	.type		.nv.reservedSmem.cap,@object
	.size		.nv.reservedSmem.cap,0x4
